	.headerflags	@"EF_CUDA_TEXMODE_UNIFIED EF_CUDA_64BIT_ADDRESS EF_CUDA_SM89 EF_CUDA_VIRTUAL_SM(EF_CUDA_SM89)"
	.elftype	@"ET_EXEC"


//--------------------- .nv.info                  --------------------------
	.section	.nv.info,"",@"SHT_CUDA_INFO"
	.align	4


	//----- nvinfo : EIATTR_REGCOUNT
	.align		4
        /*0000*/ 	.byte	0x04, 0x2f
        /*0002*/ 	.short	(.L_1 - .L_0)
	.align		4
.L_0:
        /*0004*/ 	.word	index@(triton_poi_fused_arange_copy_select_slice_zeros_0)
        /*0008*/ 	.word	0x00000010


	//----- nvinfo : EIATTR_FRAME_SIZE
	.align		4
.L_1:
        /*000c*/ 	.byte	0x04, 0x11
        /*000e*/ 	.short	(.L_3 - .L_2)
	.align		4
.L_2:
        /*0010*/ 	.word	index@(triton_poi_fused_arange_copy_select_slice_zeros_0)
        /*0014*/ 	.word	0x00000000


	//----- nvinfo : EIATTR_MIN_STACK_SIZE
	.align		4
.L_3:
        /*0018*/ 	.byte	0x04, 0x12
        /*001a*/ 	.short	(.L_5 - .L_4)
	.align		4
.L_4:
        /*001c*/ 	.word	index@(triton_poi_fused_arange_copy_select_slice_zeros_0)
        /*0020*/ 	.word	0x00000000
.L_5:


//--------------------- .nv.info.triton_poi_fused_arange_copy_select_slice_zeros_0 --------------------------
	.section	.nv.info.triton_poi_fused_arange_copy_select_slice_zeros_0,"",@"SHT_CUDA_INFO"
	.sectionflags	@""
	.align	4


	//----- nvinfo : EIATTR_CUDA_API_VERSION
	.align		4
        /*0000*/ 	.byte	0x04, 0x37
        /*0002*/ 	.short	(.L_7 - .L_6)
.L_6:
        /*0004*/ 	.word	0x00000080


	//----- nvinfo : EIATTR_PARAM_CBANK
	.align		4
.L_7:
        /*0008*/ 	.byte	0x04, 0x0a
        /*000a*/ 	.short	(.L_9 - .L_8)
	.align		4
.L_8:
        /*000c*/ 	.word	index@(.nv.constant0.triton_poi_fused_arange_copy_select_slice_zeros_0)
        /*0010*/ 	.short	0x0160
        /*0012*/ 	.short	0x0020


	//----- nvinfo : EIATTR_CBANK_PARAM_SIZE
	.align		4
.L_9:
        /*0014*/ 	.byte	0x03, 0x19
        /*0016*/ 	.short	0x0020


	//----- nvinfo : EIATTR_KPARAM_INFO
	.align		4
        /*0018*/ 	.byte	0x04, 0x17
        /*001a*/ 	.short	(.L_11 - .L_10)
.L_10:
        /*001c*/ 	.word	0x00000000
        /*0020*/ 	.short	0x0003
        /*0022*/ 	.short	0x0018
        /*0024*/ 	.byte	0x00, 0xf4, 0x21, 0x00


	//----- nvinfo : EIATTR_KPARAM_INFO
	.align		4
.L_11:
        /*0028*/ 	.byte	0x04, 0x17
        /*002a*/ 	.short	(.L_13 - .L_12)
.L_12:
        /*002c*/ 	.word	0x00000000
        /*0030*/ 	.short	0x0002
        /*0032*/ 	.short	0x0010
        /*0034*/ 	.byte	0x00, 0xf0, 0x11, 0x00


	//----- nvinfo : EIATTR_KPARAM_INFO
	.align		4
.L_13:
        /*0038*/ 	.byte	0x04, 0x17
        /*003a*/ 	.short	(.L_15 - .L_14)
.L_14:
        /*003c*/ 	.word	0x00000000
        /*0040*/ 	.short	0x0001
        /*0042*/ 	.short	0x0008
        /*0044*/ 	.byte	0x00, 0xf4, 0x21, 0x00


	//----- nvinfo : EIATTR_KPARAM_INFO
	.align		4
.L_15:
        /*0048*/ 	.byte	0x04, 0x17
        /*004a*/ 	.short	(.L_17 - .L_16)
.L_16:
        /*004c*/ 	.word	0x00000000
        /*0050*/ 	.short	0x0000
        /*0052*/ 	.short	0x0000
        /*0054*/ 	.byte	0x00, 0xf4, 0x21, 0x00


	//----- nvinfo : EIATTR_MAXREG_COUNT
	.align		4
.L_17:
        /*0058*/ 	.byte	0x03, 0x1b
        /*005a*/ 	.short	0x00ff


	//----- nvinfo : EIATTR_EXIT_INSTR_OFFSETS
	.align		4
        /*005c*/ 	.byte	0x04, 0x1c
        /*005e*/ 	.short	(.L_19 - .L_18)


	//   ....[0]....
.L_18:
        /*0060*/ 	.word	0x000002a0


	//   ....[1]....
        /*0064*/ 	.word	0x000002c0


	//----- nvinfo : EIATTR_REQNTID
	.align		4
.L_19:
        /*0068*/ 	.byte	0x04, 0x10
        /*006a*/ 	.short	(.L_21 - .L_20)
.L_20:
        /*006c*/ 	.word	0x00000080
        /*0070*/ 	.word	0x00000001
        /*0074*/ 	.word	0x00000001
.L_21:


//--------------------- .nv.callgraph             --------------------------
	.section	.nv.callgraph,"",@"SHT_CUDA_CALLGRAPH"
	.align	4
	.sectionentsize	8
	.align		4
        /*0000*/ 	.word	0x00000000
	.align		4
        /*0004*/ 	.word	0xffffffff
	.align		4
        /*0008*/ 	.word	0x00000000
	.align		4
        /*000c*/ 	.word	0xfffffffe
	.align		4
        /*0010*/ 	.word	0x00000000
	.align		4
        /*0014*/ 	.word	0xfffffffd
	.align		4
        /*0018*/ 	.word	0x00000000
	.align		4
        /*001c*/ 	.word	0xfffffffc


//--------------------- .nv.rel.action            --------------------------
	.section	.nv.rel.action,"",@"SHT_CUDA_RELOCINFO"
	.align	8
	.sectionentsize	8
        /*0000*/ 	.byte	0x73, 0x00, 0x00, 0x00, 0x00, 0x00, 0x00, 0x00, 0x00, 0x00, 0x00, 0x11, 0x25, 0x00, 0x05, 0x36


//--------------------- .nv.constant0.triton_poi_fused_arange_copy_select_slice_zeros_0 --------------------------
	.section	.nv.constant0.triton_poi_fused_arange_copy_select_slice_zeros_0,"a",@progbits
	.sectionflags	@""
	.align	4
.nv.constant0.triton_poi_fused_arange_copy_select_slice_zeros_0:
	.zero		384


//--------------------- .text.triton_poi_fused_arange_copy_select_slice_zeros_0 --------------------------
	.section	.text.triton_poi_fused_arange_copy_select_slice_zeros_0,"ax",@progbits
	.sectioninfo	@"SHI_REGISTERS=16"
	.align	128
        .global         triton_poi_fused_arange_copy_select_slice_zeros_0
        .type           triton_poi_fused_arange_copy_select_slice_zeros_0,@function
        .size           triton_poi_fused_arange_copy_select_slice_zeros_0,(.L_x_1 - triton_poi_fused_arange_copy_select_slice_zeros_0)
        .other          triton_poi_fused_arange_copy_select_slice_zeros_0,@"STO_CUDA_ENTRY STV_DEFAULT"
triton_poi_fused_arange_copy_select_slice_zeros_0:
.text.triton_poi_fused_arange_copy_select_slice_zeros_0:
[----:B------:R-:W-:Y:S02]  /*0000*/  IMAD.MOV.U32 R1, RZ, RZ, c[0x0][0x28] ;  /* 0x00000a00ff017624 */ /* 0x000fe400078e00ff */
[----:B------:R-:W0:Y:S01]  /*0010*/  S2R R0, SR_TID.X ;  /* 0x0000000000007919 */ /* 0x000e220000002100 */
[----:B------:R-:W-:-:S03]  /*0020*/  ULDC.64 UR4, c[0x0][0x118] ;  /* 0x0000460000047ab9 */ /* 0x000fc60000000a00 */
[----:B------:R-:W1:Y:S01]  /*0030*/  S2R R3, SR_CTAID.X ;  /* 0x0000000000037919 */ /* 0x000e620000002500 */
[----:B0-----:R-:W-:-:S05]  /*0040*/  IMAD.SHL.U32 R0, R0, 0x2, RZ ;  /* 0x0000000200007824 */ /* 0x001fca00078e00ff */
[----:B------:R-:W-:-:S05]  /*0050*/  LOP3.LUT R0, R0, 0xfe, RZ, 0xc0, !PT ;  /* 0x000000fe00007812 */ /* 0x000fca00078ec0ff */
[----:B-1----:R-:W-:-:S04]  /*0060*/  IMAD R0, R3, 0x100, R0 ;  /* 0x0000010003007824 */ /* 0x002fc800078e0200 */
[C---:B------:R-:W-:Y:S01]  /*0070*/  IMAD.HI R3, R0.reuse, 0x55555556, RZ ;  /* 0x5555555600037827 */ /* 0x040fe200078e02ff */
[----:B------:R-:W-:-:S04]  /*0080*/  IADD3 R2, R0, 0x1, RZ ;  /* 0x0000000100027810 */ /* 0x000fc80007ffe0ff */
[----:B------:R-:W-:Y:S01]  /*0090*/  LEA.HI R3, R3, R3, RZ, 0x1 ;  /* 0x0000000303037211 */ /* 0x000fe200078f08ff */
[----:B------:R-:W-:-:S04]  /*00a0*/  IMAD.HI R4, R2, 0x55555556, RZ ;  /* 0x5555555602047827 */ /* 0x000fc800078e02ff */
[C---:B------:R-:W-:Y:S01]  /*00b0*/  IMAD R8, R3.reuse, -0x3, R0 ;  /* 0xfffffffd03087824 */ /* 0x040fe200078e0200 */
[----:B------:R-:W-:Y:S01]  /*00c0*/  LEA.HI R9, R4, R4, RZ, 0x1 ;  /* 0x0000000404097211 */ /* 0x000fe200078f08ff */
[----:B------:R-:W-:-:S03]  /*00d0*/  IMAD.SHL.U32 R5, R3, 0x2, RZ ;  /* 0x0000000203057824 */ /* 0x000fc600078e00ff */
[C---:B------:R-:W-:Y:S01]  /*00e0*/  ISETP.GT.AND P0, PT, R8.reuse, RZ, PT ;  /* 0x000000ff0800720c */ /* 0x040fe20003f04270 */
[C---:B------:R-:W-:Y:S01]  /*00f0*/  IMAD R2, R9.reuse, -0x3, R2 ;  /* 0xfffffffd09027824 */ /* 0x040fe200078e0202 */
[----:B------:R-:W-:Y:S01]  /*0100*/  SHF.R.S32.HI R4, RZ, 0x1f, R8 ;  /* 0x0000001fff047819 */ /* 0x000fe20000011408 */
[----:B------:R-:W-:Y:S01]  /*0110*/  IMAD.SHL.U32 R7, R9, 0x2, RZ ;  /* 0x0000000209077824 */ /* 0x000fe200078e00ff */
[----:B------:R-:W-:Y:S02]  /*0120*/  IADD3 R11, P4, R8, R5, RZ ;  /* 0x00000005080b7210 */ /* 0x000fe40007f9e0ff */
[C---:B------:R-:W-:Y:S02]  /*0130*/  ISETP.GT.AND P1, PT, R2.reuse, RZ, PT ;  /* 0x000000ff0200720c */ /* 0x040fe40003f24270 */
[----:B------:R-:W-:Y:S02]  /*0140*/  SHF.R.S32.HI R6, RZ, 0x1f, R2 ;  /* 0x0000001fff067819 */ /* 0x000fe40000011402 */
[----:B------:R-:W-:-:S02]  /*0150*/  IADD3 R10, P5, R2, R7, RZ ;  /* 0x00000007020a7210 */ /* 0x000fc40007fbe0ff */
[C---:B------:R-:W-:Y:S02]  /*0160*/  ISETP.LT.AND P2, PT, R0.reuse, 0xc0, P0 ;  /* 0x000000c00000780c */ /* 0x040fe40000741270 */
[----:B------:R-:W-:Y:S02]  /*0170*/  ISETP.LT.AND P3, PT, R0, 0xc0, P1 ;  /* 0x000000c00000780c */ /* 0x000fe40000f61270 */
[----:B------:R-:W-:Y:S02]  /*0180*/  LEA.HI.X.SX32 R12, R5, R4, 0x1, P4 ;  /* 0x00000004050c7211 */ /* 0x000fe400020f0eff */
[----:B------:R-:W-:Y:S02]  /*0190*/  LEA.HI.X.SX32 R7, R7, R6, 0x1, P5 ;  /* 0x0000000607077211 */ /* 0x000fe400028f0eff */
[----:B------:R-:W-:Y:S02]  /*01a0*/  LEA R4, P4, R11, c[0x0][0x160], 0x2 ;  /* 0x000058000b047a11 */ /* 0x000fe400078810ff */
[----:B------:R-:W-:-:S02]  /*01b0*/  LEA R6, P5, R10, c[0x0][0x160], 0x2 ;  /* 0x000058000a067a11 */ /* 0x000fc400078a10ff */
[----:B------:R-:W-:Y:S02]  /*01c0*/  LEA.HI.X R5, R11, c[0x0][0x164], R12, 0x2, P4 ;  /* 0x000059000b057a11 */ /* 0x000fe400020f140c */
[----:B------:R-:W-:Y:S02]  /*01d0*/  LEA.HI.X R7, R10, c[0x0][0x164], R7, 0x2, P5 ;  /* 0x000059000a077a11 */ /* 0x000fe400028f1407 */
[----:B------:R-:W-:-:S06]  /*01e0*/  CS2R R10, SRZ ;  /* 0x00000000000a7805 */ /* 0x000fcc000001ff00 */
[----:B------:R0:W2:Y:S04]  /*01f0*/  @P2 LDG.E R10, [R4.64+-0x4] ;  /* 0xfffffc04040a2981 */ /* 0x0000a8000c1e1900 */
[----:B------:R0:W3:Y:S01]  /*0200*/  @P3 LDG.E R11, [R6.64+-0x4] ;  /* 0xfffffc04060b3981 */ /* 0x0000e2000c1e1900 */
[----:B------:R-:W-:Y:S01]  /*0210*/  ISETP.GE.AND P4, PT, R0, 0xc0, PT ;  /* 0x000000c00000780c */ /* 0x000fe20003f86270 */
[----:B------:R-:W-:Y:S01]  /*0220*/  IMAD.MOV.U32 R13, RZ, RZ, 0x4 ;  /* 0x00000004ff0d7424 */ /* 0x000fe200078e00ff */
[----:B------:R-:W-:Y:S02]  /*0230*/  ISETP.NE.AND P2, PT, R8, RZ, PT ;  /* 0x000000ff0800720c */ /* 0x000fe40003f45270 */
[----:B------:R-:W-:Y:S02]  /*0240*/  I2FP.F32.S32 R3, R3 ;  /* 0x0000000300037245 */ /* 0x000fe40000201400 */
[----:B------:R-:W-:-:S02]  /*0250*/  ISETP.NE.AND P3, PT, R2, RZ, PT ;  /* 0x000000ff0200720c */ /* 0x000fc40003f65270 */
[----:B------:R-:W-:Y:S02]  /*0260*/  I2FP.F32.S32 R9, R9 ;  /* 0x0000000900097245 */ /* 0x000fe40000201400 */
[----:B--2---:R-:W-:Y:S01]  /*0270*/  @!P0 SEL R10, R3, RZ, !P2 ;  /* 0x000000ff030a8207 */ /* 0x004fe20005000000 */
[----:B------:R-:W-:Y:S01]  /*0280*/  IMAD.WIDE R2, R0, R13, c[0x0][0x168] ;  /* 0x00005a0000027625 */ /* 0x000fe200078e020d */
[----:B---3--:R-:W-:Y:S01]  /*0290*/  @!P1 SEL R11, R9, RZ, !P3 ;  /* 0x000000ff090b9207 */ /* 0x008fe20005800000 */
[----:B------:R-:W-:Y:S06]  /*02a0*/  @P4 EXIT ;  /* 0x000000000000494d */ /* 0x000fec0003800000 */
[----:B0-----:R-:W-:Y:S01]  /*02b0*/  STG.E.64 [R2.64], R10 ;  /* 0x0000000a02007986 */ /* 0x001fe2000c101b04 */
[----:B------:R-:W-:Y:S05]  /*02c0*/  EXIT ;  /* 0x000000000000794d */ /* 0x000fea0003800000 */
.L_x_0:
[----:B------:R-:W-:-:S00]  /*02d0*/  BRA `(.L_x_0) ;  /* 0xfffffff000007947 */ /* 0x000fc0000383ffff */
[----:B------:R-:W-:-:S00]  /*02e0*/  NOP ;  /* 0x0000000000007918 */ /* 0x000fc00000000000 */
        /* <DEDUP_REMOVED lines=9> */
.L_x_1:
